//
// Generated by NVIDIA NVVM Compiler
//
// Compiler Build ID: CL-36424714
// Cuda compilation tools, release 13.0, V13.0.88
// Based on NVVM 20.0.0
//

.version 9.0
.target sm_100
.address_size 64

	// .globl	_Z10matrix_mulPiS_S_

.visible .entry _Z10matrix_mulPiS_S_(
	.param .u64 .ptr .align 1 _Z10matrix_mulPiS_S__param_0,
	.param .u64 .ptr .align 1 _Z10matrix_mulPiS_S__param_1,
	.param .u64 .ptr .align 1 _Z10matrix_mulPiS_S__param_2
)
{
	.reg .pred 	%p<2>;
	.reg .b32 	%r<68>;
	.reg .b64 	%rd<21>;

	ld.param.u64 	%rd6, [_Z10matrix_mulPiS_S__param_0];
	ld.param.u64 	%rd7, [_Z10matrix_mulPiS_S__param_1];
	ld.param.u64 	%rd5, [_Z10matrix_mulPiS_S__param_2];
	cvta.to.global.u64 	%rd8, %rd7;
	cvta.to.global.u64 	%rd9, %rd6;
	mov.u32 	%r10, %ctaid.x;
	mov.u32 	%r11, %ntid.x;
	mov.u32 	%r12, %tid.x;
	mad.lo.s32 	%r13, %r10, %r11, %r12;
	mov.u32 	%r14, %ctaid.y;
	mov.u32 	%r15, %ntid.y;
	mov.u32 	%r16, %tid.y;
	mad.lo.s32 	%r1, %r14, %r15, %r16;
	shl.b32 	%r2, %r13, 10;
	add.s64 	%rd1, %rd9, 32;
	mul.wide.u32 	%rd10, %r15, %r14;
	cvt.u64.u32 	%rd11, %r16;
	add.s64 	%rd12, %rd10, %rd11;
	shl.b64 	%rd13, %rd12, 2;
	add.s64 	%rd14, %rd13, %rd8;
	add.s64 	%rd20, %rd14, 32768;
	mov.b32 	%r66, 0;
	mov.u32 	%r65, %r2;
	mov.u32 	%r67, %r66;
$L__BB0_1:
	mul.wide.s32 	%rd15, %r65, 4;
	add.s64 	%rd16, %rd1, %rd15;
	ld.global.u32 	%r17, [%rd16+-32];
	ld.global.u32 	%r18, [%rd20+-32768];
	mad.lo.s32 	%r19, %r18, %r17, %r67;
	ld.global.u32 	%r20, [%rd16+-28];
	ld.global.u32 	%r21, [%rd20+-28672];
	mad.lo.s32 	%r22, %r21, %r20, %r19;
	ld.global.u32 	%r23, [%rd16+-24];
	ld.global.u32 	%r24, [%rd20+-24576];
	mad.lo.s32 	%r25, %r24, %r23, %r22;
	ld.global.u32 	%r26, [%rd16+-20];
	ld.global.u32 	%r27, [%rd20+-20480];
	mad.lo.s32 	%r28, %r27, %r26, %r25;
	ld.global.u32 	%r29, [%rd16+-16];
	ld.global.u32 	%r30, [%rd20+-16384];
	mad.lo.s32 	%r31, %r30, %r29, %r28;
	ld.global.u32 	%r32, [%rd16+-12];
	ld.global.u32 	%r33, [%rd20+-12288];
	mad.lo.s32 	%r34, %r33, %r32, %r31;
	ld.global.u32 	%r35, [%rd16+-8];
	ld.global.u32 	%r36, [%rd20+-8192];
	mad.lo.s32 	%r37, %r36, %r35, %r34;
	ld.global.u32 	%r38, [%rd16+-4];
	ld.global.u32 	%r39, [%rd20+-4096];
	mad.lo.s32 	%r40, %r39, %r38, %r37;
	ld.global.u32 	%r41, [%rd16];
	ld.global.u32 	%r42, [%rd20];
	mad.lo.s32 	%r43, %r42, %r41, %r40;
	ld.global.u32 	%r44, [%rd16+4];
	ld.global.u32 	%r45, [%rd20+4096];
	mad.lo.s32 	%r46, %r45, %r44, %r43;
	ld.global.u32 	%r47, [%rd16+8];
	ld.global.u32 	%r48, [%rd20+8192];
	mad.lo.s32 	%r49, %r48, %r47, %r46;
	ld.global.u32 	%r50, [%rd16+12];
	ld.global.u32 	%r51, [%rd20+12288];
	mad.lo.s32 	%r52, %r51, %r50, %r49;
	ld.global.u32 	%r53, [%rd16+16];
	ld.global.u32 	%r54, [%rd20+16384];
	mad.lo.s32 	%r55, %r54, %r53, %r52;
	ld.global.u32 	%r56, [%rd16+20];
	ld.global.u32 	%r57, [%rd20+20480];
	mad.lo.s32 	%r58, %r57, %r56, %r55;
	ld.global.u32 	%r59, [%rd16+24];
	ld.global.u32 	%r60, [%rd20+24576];
	mad.lo.s32 	%r61, %r60, %r59, %r58;
	ld.global.u32 	%r62, [%rd16+28];
	ld.global.u32 	%r63, [%rd20+28672];
	mad.lo.s32 	%r67, %r63, %r62, %r61;
	add.s32 	%r66, %r66, 16;
	add.s32 	%r65, %r65, 16;
	add.s64 	%rd20, %rd20, 65536;
	setp.ne.s32 	%p1, %r66, 1024;
	@%p1 bra 	$L__BB0_1;
	cvta.to.global.u64 	%rd17, %rd5;
	add.s32 	%r64, %r2, %r1;
	mul.wide.s32 	%rd18, %r64, 4;
	add.s64 	%rd19, %rd17, %rd18;
	st.global.u32 	[%rd19], %r67;
	ret;

}


// ===== COMPILED SASS (sm_100) =====

	.target	sm_100

	.elftype	@"ET_EXEC"


//--------------------- .note.nv.tkinfo           --------------------------
	.section	.note.nv.tkinfo,"",@"SHT_NOTE"
	.sectionflags	@"SHF_NOTE_NV_TKINFO"
	.tkinfo
        /*0018*/ 	.word	0x00000002
        /*0030*/ 	.string	""
        /*0030*/ 	.string	"ptxas"
        /*0030*/ 	.string	"Cuda compilation tools, release 13.0, V13.0.88"
        /*0030*/ 	.string	"Build cuda_13.0.r13.0/compiler.36424714_0"
        /*0030*/ 	.string	"-arch sm_100 -m 64 "



//--------------------- .note.nv.cuinfo           --------------------------
	.section	.note.nv.cuinfo,"",@"SHT_NOTE"
	.sectionflags	@"SHF_NOTE_NV_CUINFO"
        /*0018*/ 	.short	0x0002
        /*001a*/ 	.short	0x0064
        /*001c*/ 	.short	0x0082
	.zero		2


//--------------------- .nv.info                  --------------------------
	.section	.nv.info,"",@"SHT_CUDA_INFO"
	.align	4


	//----- nvinfo : EIATTR_REGCOUNT
	.align		4
        /*0000*/ 	.byte	0x04, 0x2f
        /*0002*/ 	.short	(.L_1 - .L_0)
	.align		4
.L_0:
        /*0004*/ 	.word	index@(_Z10matrix_mulPiS_S_)
        /*0008*/ 	.word	0x0000001f


	//----- nvinfo : EIATTR_FRAME_SIZE
	.align		4
.L_1:
        /*000c*/ 	.byte	0x04, 0x11
        /*000e*/ 	.short	(.L_3 - .L_2)
	.align		4
.L_2:
        /*0010*/ 	.word	index@(_Z10matrix_mulPiS_S_)
        /*0014*/ 	.word	0x00000000


	//----- nvinfo : EIATTR_MIN_STACK_SIZE
	.align		4
.L_3:
        /*0018*/ 	.byte	0x04, 0x12
        /*001a*/ 	.short	(.L_5 - .L_4)
	.align		4
.L_4:
        /*001c*/ 	.word	index@(_Z10matrix_mulPiS_S_)
        /*0020*/ 	.word	0x00000000
.L_5:


//--------------------- .nv.compat                --------------------------
	.section	.nv.compat,"",@"SHT_CUDA_COMPAT_INFO"
	.align	4
        /*0000*/ 	.byte	0x02, 0x09, 0x00, 0x00, 0x02, 0x02, 0x01, 0x00, 0x02, 0x05, 0x05, 0x00, 0x03, 0x07, 0x01, 0x01
        /*0010*/ 	.byte	0x02, 0x03, 0x00, 0x00, 0x02, 0x06, 0x01, 0x00, 0x04, 0x0b, 0x08, 0x00, 0x09, 0x00, 0x00, 0x00
        /*0020*/ 	.byte	0x00, 0x00, 0x00, 0x00


//--------------------- .nv.info._Z10matrix_mulPiS_S_ --------------------------
	.section	.nv.info._Z10matrix_mulPiS_S_,"",@"SHT_CUDA_INFO"
	.sectionflags	@""
	.align	4


	//----- nvinfo : EIATTR_CUDA_API_VERSION
	.align		4
        /*0000*/ 	.byte	0x04, 0x37
        /*0002*/ 	.short	(.L_7 - .L_6)
.L_6:
        /*0004*/ 	.word	0x00000082


	//----- nvinfo : EIATTR_KPARAM_INFO
	.align		4
.L_7:
        /*0008*/ 	.byte	0x04, 0x17
        /*000a*/ 	.short	(.L_9 - .L_8)
.L_8:
        /*000c*/ 	.word	0x00000000
        /*0010*/ 	.short	0x0002
        /*0012*/ 	.short	0x0010
        /*0014*/ 	.byte	0x00, 0xf5, 0x21, 0x00


	//----- nvinfo : EIATTR_KPARAM_INFO
	.align		4
.L_9:
        /*0018*/ 	.byte	0x04, 0x17
        /*001a*/ 	.short	(.L_11 - .L_10)
.L_10:
        /*001c*/ 	.word	0x00000000
        /*0020*/ 	.short	0x0001
        /*0022*/ 	.short	0x0008
        /*0024*/ 	.byte	0x00, 0xf5, 0x21, 0x00


	//----- nvinfo : EIATTR_KPARAM_INFO
	.align		4
.L_11:
        /*0028*/ 	.byte	0x04, 0x17
        /*002a*/ 	.short	(.L_13 - .L_12)
.L_12:
        /*002c*/ 	.word	0x00000000
        /*0030*/ 	.short	0x0000
        /*0032*/ 	.short	0x0000
        /*0034*/ 	.byte	0x00, 0xf5, 0x21, 0x00


	//----- nvinfo : EIATTR_SPARSE_MMA_MASK
	.align		4
.L_13:
        /*0038*/ 	.byte	0x03, 0x50
        /*003a*/ 	.short	0x0000


	//----- nvinfo : EIATTR_MAXREG_COUNT
	.align		4
        /*003c*/ 	.byte	0x03, 0x1b
        /*003e*/ 	.short	0x00ff


	//----- nvinfo : EIATTR_MERCURY_ISA_VERSION
	.align		4
        /*0040*/ 	.byte	0x03, 0x5f
        /*0042*/ 	.short	0x0101


	//----- nvinfo : EIATTR_VRC_CTA_INIT_COUNT
	.align		4
        /*0044*/ 	.byte	0x02, 0x4a
	.zero		1
	.zero		1


	//----- nvinfo : EIATTR_EXIT_INSTR_OFFSETS
	.align		4
        /*0048*/ 	.byte	0x04, 0x1c
        /*004a*/ 	.short	(.L_15 - .L_14)


	//   ....[0]....
.L_14:
        /*004c*/ 	.word	0x00000550


	//----- nvinfo : EIATTR_CBANK_PARAM_SIZE
	.align		4
.L_15:
        /*0050*/ 	.byte	0x03, 0x19
        /*0052*/ 	.short	0x0018


	//----- nvinfo : EIATTR_PARAM_CBANK
	.align		4
        /*0054*/ 	.byte	0x04, 0x0a
        /*0056*/ 	.short	(.L_17 - .L_16)
	.align		4
.L_16:
        /*0058*/ 	.word	index@(.nv.constant0._Z10matrix_mulPiS_S_)
        /*005c*/ 	.short	0x0380
        /*005e*/ 	.short	0x0018


	//----- nvinfo : EIATTR_SW_WAR
	.align		4
.L_17:
        /*0060*/ 	.byte	0x04, 0x36
        /*0062*/ 	.short	(.L_19 - .L_18)
.L_18:
        /*0064*/ 	.word	0x00000008
.L_19:


//--------------------- .nv.callgraph             --------------------------
	.section	.nv.callgraph,"",@"SHT_CUDA_CALLGRAPH"
	.align	4
	.sectionentsize	8
	.align		4
        /*0000*/ 	.word	0x00000000
	.align		4
        /*0004*/ 	.word	0xffffffff
	.align		4
        /*0008*/ 	.word	0x00000000
	.align		4
        /*000c*/ 	.word	0xfffffffe
	.align		4
        /*0010*/ 	.word	0x00000000
	.align		4
        /*0014*/ 	.word	0xfffffffd
	.align		4
        /*0018*/ 	.word	0x00000000
	.align		4
        /*001c*/ 	.word	0xfffffffc


//--------------------- .text._Z10matrix_mulPiS_S_ --------------------------
	.section	.text._Z10matrix_mulPiS_S_,"ax",@progbits
	.align	128
        .global         _Z10matrix_mulPiS_S_
        .type           _Z10matrix_mulPiS_S_,@function
        .size           _Z10matrix_mulPiS_S_,(.L_x_2 - _Z10matrix_mulPiS_S_)
        .other          _Z10matrix_mulPiS_S_,@"STO_CUDA_ENTRY STV_DEFAULT"
_Z10matrix_mulPiS_S_:
.text._Z10matrix_mulPiS_S_:
[----:B------:R-:W-:Y:S01]  /*0000*/  LDC R1, c[0x0][0x37c] ;  /* 0x0000df00ff017b82 */ /* 0x000fe20000000800 */
[----:B------:R-:W0:Y:S07]  /*0010*/  S2R R2, SR_TID.Y ;  /* 0x0000000000027919 */ /* 0x000e2e0000002200 */
[----:B------:R-:W1:Y:S01]  /*0020*/  LDC R6, c[0x0][0x360] ;  /* 0x0000d800ff067b82 */ /* 0x000e620000000800 */
[----:B------:R-:W2:Y:S01]  /*0030*/  LDCU.128 UR8, c[0x0][0x380] ;  /* 0x00007000ff0877ac */ /* 0x000ea20008000c00 */
[----:B------:R-:W-:Y:S01]  /*0040*/  HFMA2 R3, -RZ, RZ, 0, 0 ;  /* 0x00000000ff037431 */ /* 0x000fe200000001ff */
[----:B------:R-:W1:Y:S01]  /*0050*/  S2R R7, SR_TID.X ;  /* 0x0000000000077919 */ /* 0x000e620000002100 */
[----:B------:R-:W-:Y:S01]  /*0060*/  MOV R14, RZ ;  /* 0x000000ff000e7202 */ /* 0x000fe20000000f00 */
[----:B------:R-:W3:Y:S03]  /*0070*/  LDCU.64 UR12, c[0x0][0x358] ;  /* 0x00006b00ff0c77ac */ /* 0x000ee60008000a00 */
[----:B------:R-:W0:Y:S08]  /*0080*/  S2UR UR7, SR_CTAID.Y ;  /* 0x00000000000779c3 */ /* 0x000e300000002600 */
[----:B------:R-:W0:Y:S01]  /*0090*/  LDC R9, c[0x0][0x364] ;  /* 0x0000d900ff097b82 */ /* 0x000e220000000800 */
[----:B--2---:R-:W-:-:S04]  /*00a0*/  UIADD3 UR5, UP0, UPT, UR8, 0x20, URZ ;  /* 0x0000002008057890 */ /* 0x004fc8000ff1e0ff */
[----:B------:R-:W-:-:S03]  /*00b0*/  UIADD3.X UR6, UPT, UPT, URZ, UR9, URZ, UP0, !UPT ;  /* 0x00000009ff067290 */ /* 0x000fc600087fe4ff */
[----:B------:R-:W1:Y:S01]  /*00c0*/  S2UR UR4, SR_CTAID.X ;  /* 0x00000000000479c3 */ /* 0x000e620000002500 */
[----:B0-----:R-:W-:-:S03]  /*00d0*/  IMAD.WIDE.U32 R4, R9, UR7, R2 ;  /* 0x0000000709047c25 */ /* 0x001fc6000f8e0002 */
[----:B------:R-:W-:Y:S01]  /*00e0*/  LEA R10, P0, R4, UR10, 0x2 ;  /* 0x0000000a040a7c11 */ /* 0x000fe2000f8010ff */
[----:B-1----:R-:W-:-:S03]  /*00f0*/  IMAD R6, R6, UR4, R7 ;  /* 0x0000000406067c24 */ /* 0x002fc6000f8e0207 */
[----:B------:R-:W-:Y:S01]  /*0100*/  IADD3 R10, P1, PT, R10, 0x8000, RZ ;  /* 0x000080000a0a7810 */ /* 0x000fe20007f3e0ff */
[----:B------:R-:W-:Y:S01]  /*0110*/  IMAD R7, R9, UR7, R2 ;  /* 0x0000000709077c24 */ /* 0x000fe2000f8e0202 */
[----:B------:R-:W-:Y:S01]  /*0120*/  LEA.HI.X R3, R4, UR11, R5, 0x2, P0 ;  /* 0x0000000b04037c11 */ /* 0x000fe200080f1405 */
[----:B------:R-:W-:Y:S01]  /*0130*/  UMOV UR4, URZ ;  /* 0x000000ff00047c82 */ /* 0x000fe20008000000 */
[----:B------:R-:W-:Y:S02]  /*0140*/  SHF.L.U32 R6, R6, 0xa, RZ ;  /* 0x0000000a06067819 */ /* 0x000fe400000006ff */
[----:B------:R-:W-:Y:S02]  /*0150*/  IADD3.X R3, PT, PT, RZ, R3, RZ, P1, !PT ;  /* 0x00000003ff037210 */ /* 0x000fe40000ffe4ff */
[----:B---3--:R-:W-:-:S07]  /*0160*/  MOV R8, R6 ;  /* 0x0000000600087202 */ /* 0x008fce0000000f00 */
.L_x_0:
[----:B------:R-:W-:Y:S02]  /*0170*/  MOV R4, UR5 ;  /* 0x0000000500047c02 */ /* 0x000fe40008000f00 */
[----:B------:R-:W-:Y:S02]  /*0180*/  MOV R5, UR6 ;  /* 0x0000000600057c02 */ /* 0x000fe40008000f00 */
[----:B------:R-:W-:Y:S01]  /*0190*/  MOV R2, R10 ;  /* 0x0000000a00027202 */ /* 0x000fe20000000f00 */
[----:B------:R-:W-:-:S04]  /*01a0*/  IMAD.WIDE R4, R8, 0x4, R4 ;  /* 0x0000000408047825 */ /* 0x000fc800078e0204 */
[----:B------:R-:W2:Y:S04]  /*01b0*/  LDG.E R16, desc[UR12][R2.64+-0x8000] ;  /* 0xff80000c02107981 */ /* 0x000ea8000c1e1900 */
[----:B------:R-:W2:Y:S04]  /*01c0*/  LDG.E R15, desc[UR12][R4.64+-0x20] ;  /* 0xffffe00c040f7981 */ /* 0x000ea8000c1e1900 */
[----:B------:R-:W3:Y:S04]  /*01d0*/  LDG.E R25, desc[UR12][R2.64+-0x7000] ;  /* 0xff90000c02197981 */ /* 0x000ee8000c1e1900 */
[----:B------:R-:W3:Y:S04]  /*01e0*/  LDG.E R24, desc[UR12][R4.64+-0x1c] ;  /* 0xffffe40c04187981 */ /* 0x000ee8000c1e1900 */
[----:B------:R-:W4:Y:S04]  /*01f0*/  LDG.E R18, desc[UR12][R2.64+-0x6000] ;  /* 0xffa0000c02127981 */ /* 0x000f28000c1e1900 */
[----:B------:R-:W4:Y:S04]  /*0200*/  LDG.E R19, desc[UR12][R4.64+-0x18] ;  /* 0xffffe80c04137981 */ /* 0x000f28000c1e1900 */
[----:B------:R-:W5:Y:S04]  /*0210*/  LDG.E R20, desc[UR12][R2.64+-0x5000] ;  /* 0xffb0000c02147981 */ /* 0x000f68000c1e1900 */
        /* <DEDUP_REMOVED lines=11> */
[----:B------:R-:W5:Y:S01]  /*02d0*/  LDG.E R27, desc[UR12][R2.64+0x7000] ;  /* 0x0070000c021b7981 */ /* 0x000f62000c1e1900 */
[----:B--2---:R-:W-:-:S03]  /*02e0*/  IMAD R15, R15, R16, R14 ;  /* 0x000000100f0f7224 */ /* 0x004fc600078e020e */
[----:B------:R-:W2:Y:S04]  /*02f0*/  LDG.E R16, desc[UR12][R4.64] ;  /* 0x0000000c04107981 */ /* 0x000ea8000c1e1900 */
[----:B------:R-:W2:Y:S01]  /*0300*/  LDG.E R14, desc[UR12][R4.64+0x4] ;  /* 0x0000040c040e7981 */ /* 0x000ea2000c1e1900 */
[----:B---3--:R-:W-:-:S03]  /*0310*/  IMAD R24, R24, R25, R15 ;  /* 0x0000001918187224 */ /* 0x008fc600078e020f */
[----:B------:R-:W3:Y:S04]  /*0320*/  LDG.E R15, desc[UR12][R2.64+0x1000] ;  /* 0x0010000c020f7981 */ /* 0x000ee8000c1e1900 */
[----:B------:R-:W3:Y:S01]  /*0330*/  LDG.E R25, desc[UR12][R2.64+0x5000] ;  /* 0x0050000c02197981 */ /* 0x000ee2000c1e1900 */
[----:B----4-:R-:W-:-:S03]  /*0340*/  IMAD R24, R19, R18, R24 ;  /* 0x0000001213187224 */ /* 0x010fc600078e0218 */
[----:B------:R-:W4:Y:S04]  /*0350*/  LDG.E R19, desc[UR12][R2.64+0x2000] ;  /* 0x0020000c02137981 */ /* 0x000f28000c1e1900 */
[----:B------:R-:W4:Y:S01]  /*0360*/  LDG.E R18, desc[UR12][R4.64+0x8] ;  /* 0x0000080c04127981 */ /* 0x000f22000c1e1900 */
[----:B-----5:R-:W-:-:S03]  /*0370*/  IMAD R24, R21, R20, R24 ;  /* 0x0000001415187224 */ /* 0x020fc600078e0218 */
[----:B------:R-:W5:Y:S04]  /*0380*/  LDG.E R21, desc[UR12][R2.64+0x3000] ;  /* 0x0030000c02157981 */ /* 0x000f68000c1e1900 */
[----:B------:R-:W5:Y:S01]  /*0390*/  LDG.E R20, desc[UR12][R4.64+0xc] ;  /* 0x00000c0c04147981 */ /* 0x000f62000c1e1900 */
[----:B------:R-:W-:-:S03]  /*03a0*/  IMAD R24, R23, R22, R24 ;  /* 0x0000001617187224 */ /* 0x000fc600078e0218 */
[----:B------:R-:W5:Y:S04]  /*03b0*/  LDG.E R22, desc[UR12][R2.64+0x4000] ;  /* 0x0040000c02167981 */ /* 0x000f68000c1e1900 */
[----:B------:R-:W5:Y:S01]  /*03c0*/  LDG.E R23, desc[UR12][R4.64+0x10] ;  /* 0x0000100c04177981 */ /* 0x000f62000c1e1900 */
[----:B------:R-:W-:-:S03]  /*03d0*/  IMAD R28, R12, R13, R24 ;  /* 0x0000000d0c1c7224 */ /* 0x000fc600078e0218 */
[----:B------:R-:W5:Y:S04]  /*03e0*/  LDG.E R24, desc[UR12][R4.64+0x14] ;  /* 0x0000140c04187981 */ /* 0x000f68000c1e1900 */
[----:B------:R0:W5:Y:S04]  /*03f0*/  LDG.E R12, desc[UR12][R2.64+0x6000] ;  /* 0x0060000c020c7981 */ /* 0x000168000c1e1900 */
[----:B------:R-:W5:Y:S01]  /*0400*/  LDG.E R13, desc[UR12][R4.64+0x18] ;  /* 0x0000180c040d7981 */ /* 0x000f62000c1e1900 */
[----:B------:R-:W-:-:S04]  /*0410*/  IMAD R0, R0, R9, R28 ;  /* 0x0000000900007224 */ /* 0x000fc800078e021c */
[----:B------:R-:W-:Y:S01]  /*0420*/  IMAD R0, R11, R10, R0 ;  /* 0x0000000a0b007224 */ /* 0x000fe200078e0200 */
[----:B------:R-:W-:-:S04]  /*0430*/  UIADD3 UR4, UPT, UPT, UR4, 0x10, URZ ;  /* 0x0000001004047890 */ /* 0x000fc8000fffe0ff */
[----:B------:R-:W-:Y:S01]  /*0440*/  UISETP.NE.AND UP0, UPT, UR4, 0x400, UPT ;  /* 0x000004000400788c */ /* 0x000fe2000bf05270 */
[----:B------:R-:W-:Y:S02]  /*0450*/  IADD3 R10, P0, PT, R2, 0x10000, RZ ;  /* 0x00010000020a7810 */ /* 0x000fe40007f1e0ff */
[----:B------:R-:W-:Y:S02]  /*0460*/  IADD3 R8, PT, PT, R8, 0x10, RZ ;  /* 0x0000001008087810 */ /* 0x000fe40007ffe0ff */
[----:B0-----:R-:W-:Y:S01]  /*0470*/  IADD3.X R3, PT, PT, RZ, R3, RZ, P0, !PT ;  /* 0x00000003ff037210 */ /* 0x001fe200007fe4ff */
[----:B--2---:R-:W-:-:S04]  /*0480*/  IMAD R0, R16, R17, R0 ;  /* 0x0000001110007224 */ /* 0x004fc800078e0200 */
[----:B---3--:R-:W-:-:S04]  /*0490*/  IMAD R0, R14, R15, R0 ;  /* 0x0000000f0e007224 */ /* 0x008fc800078e0200 */
[----:B----4-:R-:W-:-:S04]  /*04a0*/  IMAD R0, R18, R19, R0 ;  /* 0x0000001312007224 */ /* 0x010fc800078e0200 */
[----:B-----5:R-:W-:-:S04]  /*04b0*/  IMAD R0, R20, R21, R0 ;  /* 0x0000001514007224 */ /* 0x020fc800078e0200 */
[----:B------:R-:W-:-:S04]  /*04c0*/  IMAD R0, R23, R22, R0 ;  /* 0x0000001617007224 */ /* 0x000fc800078e0200 */
[----:B------:R-:W-:-:S04]  /*04d0*/  IMAD R0, R24, R25, R0 ;  /* 0x0000001918007224 */ /* 0x000fc800078e0200 */
[----:B------:R-:W-:-:S04]  /*04e0*/  IMAD R0, R13, R12, R0 ;  /* 0x0000000c0d007224 */ /* 0x000fc800078e0200 */
[----:B------:R-:W-:Y:S01]  /*04f0*/  IMAD R14, R26, R27, R0 ;  /* 0x0000001b1a0e7224 */ /* 0x000fe200078e0200 */
[----:B------:R-:W-:Y:S06]  /*0500*/  BRA.U UP0, `(.L_x_0) ;  /* 0xfffffffd00187547 */ /* 0x000fec000b83ffff */
[----:B------:R-:W0:Y:S01]  /*0510*/  LDC.64 R2, c[0x0][0x390] ;  /* 0x0000e400ff027b82 */ /* 0x000e220000000a00 */
[----:B------:R-:W-:-:S05]  /*0520*/  IADD3 R7, PT, PT, R7, R6, RZ ;  /* 0x0000000607077210 */ /* 0x000fca0007ffe0ff */
[----:B0-----:R-:W-:-:S05]  /*0530*/  IMAD.WIDE R2, R7, 0x4, R2 ;  /* 0x0000000407027825 */ /* 0x001fca00078e0202 */
[----:B------:R-:W-:Y:S01]  /*0540*/  STG.E desc[UR12][R2.64], R14 ;  /* 0x0000000e02007986 */ /* 0x000fe2000c10190c */
[----:B------:R-:W-:Y:S05]  /*0550*/  EXIT ;  /* 0x000000000000794d */ /* 0x000fea0003800000 */
.L_x_1:
[----:B------:R-:W-:-:S00]  /*0560*/  BRA `(.L_x_1) ;  /* 0xfffffffc00fc7947 */ /* 0x000fc0000383ffff */
[----:B------:R-:W-:-:S00]  /*0570*/  NOP ;  /* 0x0000000000007918 */ /* 0x000fc00000000000 */
        /* <DEDUP_REMOVED lines=8> */
.L_x_2:


//--------------------- .nv.shared.reserved.0     --------------------------
	.section	.nv.shared.reserved.0,"aw",@nobits
	.weak		__nv_reservedSMEM_offset_0_alias
	.size		__nv_reservedSMEM_offset_0_alias, 0, 64
	.other		__nv_reservedSMEM_offset_0_alias,@"STO_CUDA_RESERVED_SHARED STV_DEFAULT"
__nv_reservedSMEM_offset_0_alias:
	.zero		0
	.zero		64


//--------------------- .nv.constant0._Z10matrix_mulPiS_S_ --------------------------
	.section	.nv.constant0._Z10matrix_mulPiS_S_,"a",@progbits
	.sectionflags	@""
	.align	4
.nv.constant0._Z10matrix_mulPiS_S_:
	.zero		920


//--------------------- SYMBOLS --------------------------

	.type		.nv.reservedSmem.offset0,@object
	.size		.nv.reservedSmem.offset0,0x4
